	.headerflags	@"EF_CUDA_TEXMODE_UNIFIED EF_CUDA_64BIT_ADDRESS EF_CUDA_ACCELERATORS EF_CUDA_SM90 EF_CUDA_VIRTUAL_SM(EF_CUDA_SM90)"
	.elftype	@"ET_EXEC"


//--------------------- .nv.info                  --------------------------
	.section	.nv.info,"",@"SHT_CUDA_INFO"
	.align	4


	//----- nvinfo : EIATTR_REGCOUNT
	.align		4
        /*0000*/ 	.byte	0x04, 0x2f
        /*0002*/ 	.short	(.L_1 - .L_0)
	.align		4
.L_0:
        /*0004*/ 	.word	index@(triton_poi_fused_cat_4)
        /*0008*/ 	.word	0x00000010


	//----- nvinfo : EIATTR_MIN_STACK_SIZE
	.align		4
.L_1:
        /*000c*/ 	.byte	0x04, 0x12
        /*000e*/ 	.short	(.L_3 - .L_2)
	.align		4
.L_2:
        /*0010*/ 	.word	index@(triton_poi_fused_cat_4)
        /*0014*/ 	.word	0x00000000


	//----- nvinfo : EIATTR_FRAME_SIZE
	.align		4
.L_3:
        /*0018*/ 	.byte	0x04, 0x11
        /*001a*/ 	.short	(.L_5 - .L_4)
	.align		4
.L_4:
        /*001c*/ 	.word	index@(triton_poi_fused_cat_4)
        /*0020*/ 	.word	0x00000000


	//----- nvinfo : EIATTR_MIN_STACK_SIZE
	.align		4
.L_5:
        /*0024*/ 	.byte	0x04, 0x12
        /*0026*/ 	.short	(.L_7 - .L_6)
	.align		4
.L_6:
        /*0028*/ 	.word	index@(triton_poi_fused_cat_4)
        /*002c*/ 	.word	0x00000000
.L_7:


//--------------------- .nv.info.triton_poi_fused_cat_4 --------------------------
	.section	.nv.info.triton_poi_fused_cat_4,"",@"SHT_CUDA_INFO"
	.sectionflags	@""
	.align	4


	//----- nvinfo : EIATTR_CUDA_API_VERSION
	.align		4
        /*0000*/ 	.byte	0x04, 0x37
        /*0002*/ 	.short	(.L_9 - .L_8)
.L_8:
        /*0004*/ 	.word	0x0000007c


	//----- nvinfo : EIATTR_KPARAM_INFO
	.align		4
.L_9:
        /*0008*/ 	.byte	0x04, 0x17
        /*000a*/ 	.short	(.L_11 - .L_10)
.L_10:
        /*000c*/ 	.word	0x00000000
        /*0010*/ 	.short	0x0002
        /*0012*/ 	.short	0x0010
        /*0014*/ 	.byte	0x00, 0xf0, 0x11, 0x00


	//----- nvinfo : EIATTR_KPARAM_INFO
	.align		4
.L_11:
        /*0018*/ 	.byte	0x04, 0x17
        /*001a*/ 	.short	(.L_13 - .L_12)
.L_12:
        /*001c*/ 	.word	0x00000000
        /*0020*/ 	.short	0x0001
        /*0022*/ 	.short	0x0008
        /*0024*/ 	.byte	0x00, 0xf4, 0x21, 0x00


	//----- nvinfo : EIATTR_KPARAM_INFO
	.align		4
.L_13:
        /*0028*/ 	.byte	0x04, 0x17
        /*002a*/ 	.short	(.L_15 - .L_14)
.L_14:
        /*002c*/ 	.word	0x00000000
        /*0030*/ 	.short	0x0000
        /*0032*/ 	.short	0x0000
        /*0034*/ 	.byte	0x00, 0xf4, 0x21, 0x00


	//----- nvinfo : EIATTR_SPARSE_MMA_MASK
	.align		4
.L_15:
        /*0038*/ 	.byte	0x03, 0x50
        /*003a*/ 	.short	0x0000


	//----- nvinfo : EIATTR_MAXREG_COUNT
	.align		4
        /*003c*/ 	.byte	0x03, 0x1b
        /*003e*/ 	.short	0x00ff


	//----- nvinfo : EIATTR_EXIT_INSTR_OFFSETS
	.align		4
        /*0040*/ 	.byte	0x04, 0x1c
        /*0042*/ 	.short	(.L_17 - .L_16)


	//   ....[0]....
.L_16:
        /*0044*/ 	.word	0x000002c0


	//   ....[1]....
        /*0048*/ 	.word	0x000002e0


	//----- nvinfo : EIATTR_REQNTID
	.align		4
.L_17:
        /*004c*/ 	.byte	0x04, 0x10
        /*004e*/ 	.short	(.L_19 - .L_18)
.L_18:
        /*0050*/ 	.word	0x00000080
        /*0054*/ 	.word	0x00000001
        /*0058*/ 	.word	0x00000001


	//----- nvinfo : EIATTR_CBANK_PARAM_SIZE
	.align		4
.L_19:
        /*005c*/ 	.byte	0x03, 0x19
        /*005e*/ 	.short	0x0014


	//----- nvinfo : EIATTR_PARAM_CBANK
	.align		4
        /*0060*/ 	.byte	0x04, 0x0a
        /*0062*/ 	.short	(.L_21 - .L_20)
	.align		4
.L_20:
        /*0064*/ 	.word	index@(.nv.constant0.triton_poi_fused_cat_4)
        /*0068*/ 	.short	0x0210
        /*006a*/ 	.short	0x0014


	//----- nvinfo : EIATTR_SW_WAR
	.align		4
.L_21:
        /*006c*/ 	.byte	0x04, 0x36
        /*006e*/ 	.short	(.L_23 - .L_22)
.L_22:
        /*0070*/ 	.word	0x00000008
.L_23:


//--------------------- .nv.callgraph             --------------------------
	.section	.nv.callgraph,"",@"SHT_CUDA_CALLGRAPH"
	.align	4
	.sectionentsize	8
	.align		4
        /*0000*/ 	.word	0x00000000
	.align		4
        /*0004*/ 	.word	0xffffffff
	.align		4
        /*0008*/ 	.word	0x00000000
	.align		4
        /*000c*/ 	.word	0xfffffffe
	.align		4
        /*0010*/ 	.word	0x00000000
	.align		4
        /*0014*/ 	.word	0xfffffffd
	.align		4
        /*0018*/ 	.word	0x00000000
	.align		4
        /*001c*/ 	.word	0xfffffffc


//--------------------- .text.triton_poi_fused_cat_4 --------------------------
	.section	.text.triton_poi_fused_cat_4,"ax",@progbits
	.align	128
        .global         triton_poi_fused_cat_4
        .type           triton_poi_fused_cat_4,@function
        .size           triton_poi_fused_cat_4,(.L_x_1 - triton_poi_fused_cat_4)
        .other          triton_poi_fused_cat_4,@"STO_CUDA_ENTRY STV_DEFAULT"
triton_poi_fused_cat_4:
.text.triton_poi_fused_cat_4:
[----:B------:R-:W0:Y:S02]  /*0000*/  LDC R1, c[0x0][0x28] ;  /* 0x00000a00ff017b82 */ /* 0x000e240000000800 */
[----:B------:R-:W1:Y:S01]  /*0010*/  S2R R0, SR_TID.X ;  /* 0x0000000000007919 */ /* 0x000e620000002100 */
[----:B------:R-:W2:Y:S01]  /*0020*/  LDC.64 R2, c[0x0][0x210] ;  /* 0x00008400ff027b82 */ /* 0x000ea20000000a00 */
[----:B------:R-:W-:Y:S01]  /*0030*/  ULDC.64 UR4, c[0x0][0x208] ;  /* 0x0000820000047ab9 */ /* 0x000fe20000000a00 */
[----:B------:R-:W3:Y:S01]  /*0040*/  S2R R7, SR_CTAID.X ;  /* 0x0000000000077919 */ /* 0x000ee20000002500 */
[----:B-1----:R-:W-:-:S05]  /*0050*/  IMAD.SHL.U32 R0, R0, 0x2, RZ ;  /* 0x0000000200007824 */ /* 0x002fca00078e00ff */
[----:B------:R-:W-:-:S05]  /*0060*/  LOP3.LUT R0, R0, 0xfe, RZ, 0xc0, !PT ;  /* 0x000000fe00007812 */ /* 0x000fca00078ec0ff */
[----:B---3--:R-:W-:-:S05]  /*0070*/  IMAD R7, R7, 0x100, R0 ;  /* 0x0000010007077824 */ /* 0x008fca00078e0200 */
[----:B------:R-:W-:-:S04]  /*0080*/  SHF.R.S32.HI R0, RZ, 0x1f, R7 ;  /* 0x0000001fff007819 */ /* 0x000fc80000011407 */
[----:B------:R-:W-:-:S04]  /*0090*/  LEA.HI R0, R0, R7, RZ, 0x4 ;  /* 0x0000000700007211 */ /* 0x000fc800078f20ff */
[----:B------:R-:W-:Y:S02]  /*00a0*/  LOP3.LUT R4, R0, 0xfffffff0, RZ, 0xc0, !PT ;  /* 0xfffffff000047812 */ /* 0x000fe400078ec0ff */
[----:B------:R-:W-:-:S03]  /*00b0*/  SHF.R.S32.HI R0, RZ, 0x4, R0 ;  /* 0x00000004ff007819 */ /* 0x000fc60000011400 */
[----:B------:R-:W-:-:S04]  /*00c0*/  IMAD.IADD R5, R7, 0x1, -R4 ;  /* 0x0000000107057824 */ /* 0x000fc800078e0a04 */
[----:B------:R-:W-:Y:S01]  /*00d0*/  IMAD R9, R0, 0x4, R5 ;  /* 0x0000000400097824 */ /* 0x000fe200078e0205 */
[----:B------:R-:W-:-:S03]  /*00e0*/  LOP3.LUT R4, R5, 0xfffffffc, RZ, 0xc0, !PT ;  /* 0xfffffffc05047812 */ /* 0x000fc600078ec0ff */
[----:B--2---:R-:W-:Y:S01]  /*00f0*/  IMAD.WIDE R2, R9, 0x4, R2 ;  /* 0x0000000409027825 */ /* 0x004fe200078e0202 */
[----:B------:R-:W-:Y:S02]  /*0100*/  ISETP.NE.AND P0, PT, R4, 0x8, PT ;  /* 0x000000080400780c */ /* 0x000fe40003f05270 */
[----:B------:R-:W-:Y:S02]  /*0110*/  CS2R R8, SRZ ;  /* 0x0000000000087805 */ /* 0x000fe4000001ff00 */
[----:B------:R-:W-:-:S13]  /*0120*/  ISETP.LT.AND P6, PT, R7, 0x100, !P0 ;  /* 0x000001000700780c */ /* 0x000fda00047c1270 */
[----:B------:R-:W2:Y:S01]  /*0130*/  @P6 LDG.E.EL.64 R8, desc[UR4][R2.64+0x1e0] ;  /* 0x0001e00402086981 */ /* 0x000ea2000c2e1b00 */
[----:B------:R-:W-:Y:S02]  /*0140*/  ISETP.GE.AND P1, PT, R7, 0x100, PT ;  /* 0x000001000700780c */ /* 0x000fe40003f26270 */
[----:B------:R-:W-:Y:S02]  /*0150*/  CS2R R12, SRZ ;  /* 0x00000000000c7805 */ /* 0x000fe4000001ff00 */
[----:B------:R-:W-:Y:S02]  /*0160*/  ISETP.NE.AND P2, PT, R4, 0x4, PT ;  /* 0x000000040400780c */ /* 0x000fe40003f45270 */
[----:B------:R-:W-:Y:S02]  /*0170*/  CS2R R10, SRZ ;  /* 0x00000000000a7805 */ /* 0x000fe4000001ff00 */
[C---:B------:R-:W-:Y:S02]  /*0180*/  ISETP.GE.AND P3, PT, R5.reuse, 0x4, PT ;  /* 0x000000040500780c */ /* 0x040fe40003f66270 */
[----:B------:R-:W-:-:S02]  /*0190*/  ISETP.GT.AND P4, PT, R5, 0xb, !P1 ;  /* 0x0000000b0500780c */ /* 0x000fc40004f84270 */
[----:B------:R-:W-:Y:S01]  /*01a0*/  ISETP.LT.AND P5, PT, R7, 0x100, !P2 ;  /* 0x000001000700780c */ /* 0x000fe200057a1270 */
[----:B------:R-:W1:Y:S10]  /*01b0*/  LDC.64 R4, c[0x0][0x218] ;  /* 0x00008600ff047b82 */ /* 0x000e740000000a00 */
[----:B------:R-:W3:Y:S04]  /*01c0*/  @P4 LDG.E.EL.64 R12, desc[UR4][R2.64+0x2d0] ;  /* 0x0002d004020c4981 */ /* 0x000ee8000c2e1b00 */
[----:B------:R-:W4:Y:S01]  /*01d0*/  @P5 LDG.E.EL.64 R10, desc[UR4][R2.64+0xf0] ;  /* 0x0000f004020a5981 */ /* 0x000f22000c2e1b00 */
[----:B--2---:R-:W-:-:S02]  /*01e0*/  SEL R0, R8, RZ, P6 ;  /* 0x000000ff08007207 */ /* 0x004fc40003000000 */
[----:B------:R-:W-:Y:S02]  /*01f0*/  SEL R6, R9, RZ, P6 ;  /* 0x000000ff09067207 */ /* 0x000fe40003000000 */
[----:B------:R-:W-:Y:S02]  /*0200*/  CS2R R8, SRZ ;  /* 0x0000000000087805 */ /* 0x000fe4000001ff00 */
[----:B------:R-:W-:-:S13]  /*0210*/  ISETP.LT.AND P6, PT, R7, 0x100, !P3 ;  /* 0x000001000700780c */ /* 0x000fda0005fc1270 */
[----:B------:R-:W2:Y:S01]  /*0220*/  @P6 LDG.E.EL.64 R8, desc[UR4][R2.64] ;  /* 0x0000000402086981 */ /* 0x000ea2000c2e1b00 */
[----:B---3--:R-:W-:Y:S02]  /*0230*/  @P0 SEL R6, R13, RZ, P4 ;  /* 0x000000ff0d060207 */ /* 0x008fe40002000000 */
[----:B------:R-:W-:Y:S02]  /*0240*/  @P0 SEL R0, R12, RZ, P4 ;  /* 0x000000ff0c000207 */ /* 0x000fe40002000000 */
[----:B----4-:R-:W-:Y:S02]  /*0250*/  SEL R13, R10, RZ, P5 ;  /* 0x000000ff0a0d7207 */ /* 0x010fe40002800000 */
[----:B------:R-:W-:Y:S01]  /*0260*/  SEL R11, R11, RZ, P5 ;  /* 0x000000ff0b0b7207 */ /* 0x000fe20002800000 */
[----:B-1----:R-:W-:Y:S01]  /*0270*/  IMAD.WIDE R4, R7, 0x4, R4 ;  /* 0x0000000407047825 */ /* 0x002fe200078e0204 */
[----:B--2---:R-:W-:Y:S02]  /*0280*/  SEL R8, R8, RZ, P6 ;  /* 0x000000ff08087207 */ /* 0x004fe40003000000 */
[----:B------:R-:W-:-:S02]  /*0290*/  SEL R9, R9, RZ, P6 ;  /* 0x000000ff09097207 */ /* 0x000fc40003000000 */
[----:B------:R-:W-:Y:S02]  /*02a0*/  @P3 SEL R8, R13, R0, !P2 ;  /* 0x000000000d083207 */ /* 0x000fe40005000000 */
[----:B------:R-:W-:Y:S01]  /*02b0*/  @P3 SEL R9, R11, R6, !P2 ;  /* 0x000000060b093207 */ /* 0x000fe20005000000 */
[----:B------:R-:W-:Y:S06]  /*02c0*/  @P1 EXIT ;  /* 0x000000000000194d */ /* 0x000fec0003800000 */
[----:B------:R-:W-:Y:S01]  /*02d0*/  STG.E.64 desc[UR4][R4.64], R8 ;  /* 0x0000000804007986 */ /* 0x000fe2000c101b04 */
[----:B------:R-:W-:Y:S05]  /*02e0*/  EXIT ;  /* 0x000000000000794d */ /* 0x000fea0003800000 */
.L_x_0:
[----:B------:R-:W-:-:S00]  /*02f0*/  BRA `(.L_x_0) ;  /* 0xfffffffc00fc7947 */ /* 0x000fc0000383ffff */
[----:B------:R-:W-:-:S00]  /*0300*/  NOP ;  /* 0x0000000000007918 */ /* 0x000fc00000000000 */
[----:B------:R-:W-:-:S00]  /*0310*/  NOP ;  /* 0x0000000000007918 */ /* 0x000fc00000000000 */
[----:B------:R-:W-:-:S00]  /*0320*/  NOP ;  /* 0x0000000000007918 */ /* 0x000fc00000000000 */
[----:B------:R-:W-:-:S00]  /*0330*/  NOP ;  /* 0x0000000000007918 */ /* 0x000fc00000000000 */
[----:B------:R-:W-:-:S00]  /*0340*/  NOP ;  /* 0x0000000000007918 */ /* 0x000fc00000000000 */
[----:B------:R-:W-:-:S00]  /*0350*/  NOP ;  /* 0x0000000000007918 */ /* 0x000fc00000000000 */
[----:B------:R-:W-:-:S00]  /*0360*/  NOP ;  /* 0x0000000000007918 */ /* 0x000fc00000000000 */
[----:B------:R-:W-:-:S00]  /*0370*/  NOP ;  /* 0x0000000000007918 */ /* 0x000fc00000000000 */
.L_x_1:


//--------------------- .nv.constant0.triton_poi_fused_cat_4 --------------------------
	.section	.nv.constant0.triton_poi_fused_cat_4,"a",@progbits
	.sectionflags	@""
	.align	4
.nv.constant0.triton_poi_fused_cat_4:
	.zero		548
